//
// Generated by NVIDIA NVVM Compiler
//
// Compiler Build ID: CL-36424714
// Cuda compilation tools, release 13.0, V13.0.88
// Based on NVVM 20.0.0
//

.version 9.0
.target sm_100
.address_size 64

	// .globl	_Z7PyrDownPhS_ii
// _ZZ7PyrDownPhS_iiE9sharedMem has been demoted
// _ZZ5PyrUpPhS_iiE9sharedMem has been demoted

.visible .entry _Z7PyrDownPhS_ii(
	.param .u64 .ptr .align 1 _Z7PyrDownPhS_ii_param_0,
	.param .u64 .ptr .align 1 _Z7PyrDownPhS_ii_param_1,
	.param .u32 _Z7PyrDownPhS_ii_param_2,
	.param .u32 _Z7PyrDownPhS_ii_param_3
)
{
	.reg .pred 	%p<16>;
	.reg .b16 	%rs<30>;
	.reg .b32 	%r<41>;
	.reg .b32 	%f<54>;
	.reg .b64 	%rd<21>;
	// demoted variable
	.shared .align 1 .b8 _ZZ7PyrDownPhS_iiE9sharedMem[100];
	ld.param.u64 	%rd3, [_Z7PyrDownPhS_ii_param_0];
	ld.param.u64 	%rd4, [_Z7PyrDownPhS_ii_param_1];
	ld.param.u32 	%r9, [_Z7PyrDownPhS_ii_param_2];
	ld.param.u32 	%r11, [_Z7PyrDownPhS_ii_param_3];
	cvta.to.global.u64 	%rd1, %rd4;
	cvta.to.global.u64 	%rd2, %rd3;
	mov.u32 	%r12, %ctaid.x;
	mov.u32 	%r1, %tid.x;
	mad.lo.s32 	%r2, %r12, 6, %r1;
	mov.u32 	%r13, %ctaid.y;
	mov.u32 	%r3, %tid.y;
	mad.lo.s32 	%r14, %r13, 6, %r3;
	mad.lo.s32 	%r5, %r9, %r14, %r2;
	shr.u32 	%r15, %r14, 1;
	shr.u32 	%r16, %r9, 31;
	add.s32 	%r17, %r9, %r16;
	shr.s32 	%r18, %r17, 1;
	shr.u32 	%r19, %r2, 31;
	add.s32 	%r20, %r2, %r19;
	shr.s32 	%r21, %r20, 1;
	mad.lo.s32 	%r6, %r18, %r15, %r21;
	setp.ge.s32 	%p1, %r2, %r9;
	setp.ge.s32 	%p2, %r14, %r11;
	or.pred  	%p3, %p1, %p2;
	@%p3 bra 	$L__BB0_10;
	mov.u32 	%r22, %ntid.y;
	mad.lo.s32 	%r7, %r3, %r22, %r1;
	setp.gt.s32 	%p4, %r2, 1;
	setp.gt.u32 	%p5, %r14, 1;
	and.pred  	%p6, %p4, %p5;
	@%p6 bra 	$L__BB0_3;
	cvt.s64.s32 	%rd17, %r5;
	add.s64 	%rd18, %rd2, %rd17;
	ld.global.u8 	%rs29, [%rd18];
	cvt.s64.s32 	%rd19, %r6;
	add.s64 	%rd20, %rd1, %rd19;
	st.global.u8 	[%rd20], %rs29;
	mov.u32 	%r39, _ZZ7PyrDownPhS_iiE9sharedMem;
	add.s32 	%r40, %r39, %r7;
	st.shared.u8 	[%r40], %rs29;
	bra.uni 	$L__BB0_10;
$L__BB0_3:
	add.s32 	%r23, %r9, -3;
	setp.le.s32 	%p7, %r2, %r23;
	@%p7 bra 	$L__BB0_5;
	cvt.s64.s32 	%rd13, %r5;
	add.s64 	%rd14, %rd2, %rd13;
	ld.global.u8 	%rs28, [%rd14];
	cvt.s64.s32 	%rd15, %r6;
	add.s64 	%rd16, %rd1, %rd15;
	st.global.u8 	[%rd16], %rs28;
	mov.u32 	%r37, _ZZ7PyrDownPhS_iiE9sharedMem;
	add.s32 	%r38, %r37, %r7;
	st.shared.u8 	[%r38], %rs28;
	bra.uni 	$L__BB0_10;
$L__BB0_5:
	add.s32 	%r24, %r11, -3;
	setp.le.s32 	%p8, %r14, %r24;
	@%p8 bra 	$L__BB0_7;
	cvt.s64.s32 	%rd9, %r5;
	add.s64 	%rd10, %rd2, %rd9;
	ld.global.u8 	%rs27, [%rd10];
	cvt.s64.s32 	%rd11, %r6;
	add.s64 	%rd12, %rd1, %rd11;
	st.global.u8 	[%rd12], %rs27;
	mov.u32 	%r35, _ZZ7PyrDownPhS_iiE9sharedMem;
	add.s32 	%r36, %r35, %r7;
	st.shared.u8 	[%r36], %rs27;
	bra.uni 	$L__BB0_10;
$L__BB0_7:
	cvt.s64.s32 	%rd5, %r5;
	add.s64 	%rd6, %rd2, %rd5;
	ld.global.u8 	%rs1, [%rd6];
	mov.u32 	%r25, _ZZ7PyrDownPhS_iiE9sharedMem;
	add.s32 	%r26, %r25, %r7;
	st.shared.u8 	[%r26], %rs1;
	bar.sync 	0;
	or.b32  	%r8, %r1, %r3;
	and.b32  	%r27, %r8, 1;
	setp.eq.b32 	%p9, %r27, 1;
	@%p9 bra 	$L__BB0_10;
	min.u32 	%r29, %r1, %r3;
	setp.lt.u32 	%p10, %r29, 2;
	and.b32  	%r30, %r8, 1016;
	setp.ne.s32 	%p11, %r30, 0;
	or.pred  	%p12, %p10, %p11;
	@%p12 bra 	$L__BB0_10;
	mad.lo.s32 	%r31, %r3, 10, %r1;
	add.s32 	%r33, %r25, %r31;
	ld.shared.u8 	%rs2, [%r33+-22];
	cvt.rn.f32.u16 	%f1, %rs2;
	ld.shared.u8 	%rs3, [%r33+-21];
	cvt.rn.f32.u16 	%f2, %rs3;
	fma.rn.f32 	%f3, %f2, 0f40800000, %f1;
	ld.shared.u8 	%rs4, [%r33+-20];
	cvt.rn.f32.u16 	%f4, %rs4;
	fma.rn.f32 	%f5, %f4, 0f40C00000, %f3;
	ld.shared.u8 	%rs5, [%r33+-19];
	cvt.rn.f32.u16 	%f6, %rs5;
	fma.rn.f32 	%f7, %f6, 0f40800000, %f5;
	ld.shared.u8 	%rs6, [%r33+-18];
	cvt.rn.f32.u16 	%f8, %rs6;
	add.f32 	%f9, %f7, %f8;
	ld.shared.u8 	%rs7, [%r33+-12];
	cvt.rn.f32.u16 	%f10, %rs7;
	fma.rn.f32 	%f11, %f10, 0f40800000, %f9;
	ld.shared.u8 	%rs8, [%r33+-11];
	cvt.rn.f32.u16 	%f12, %rs8;
	fma.rn.f32 	%f13, %f12, 0f41800000, %f11;
	ld.shared.u8 	%rs9, [%r33+-10];
	cvt.rn.f32.u16 	%f14, %rs9;
	fma.rn.f32 	%f15, %f14, 0f41C00000, %f13;
	ld.shared.u8 	%rs10, [%r33+-9];
	cvt.rn.f32.u16 	%f16, %rs10;
	fma.rn.f32 	%f17, %f16, 0f41800000, %f15;
	ld.shared.u8 	%rs11, [%r33+-8];
	cvt.rn.f32.u16 	%f18, %rs11;
	fma.rn.f32 	%f19, %f18, 0f40800000, %f17;
	ld.shared.u8 	%rs12, [%r33+-2];
	cvt.rn.f32.u16 	%f20, %rs12;
	fma.rn.f32 	%f21, %f20, 0f40C00000, %f19;
	ld.shared.u8 	%rs13, [%r33+-1];
	cvt.rn.f32.u16 	%f22, %rs13;
	fma.rn.f32 	%f23, %f22, 0f41C00000, %f21;
	ld.shared.u8 	%rs14, [%r33];
	cvt.rn.f32.u16 	%f24, %rs14;
	fma.rn.f32 	%f25, %f24, 0f42100000, %f23;
	ld.shared.u8 	%rs15, [%r33+1];
	cvt.rn.f32.u16 	%f26, %rs15;
	fma.rn.f32 	%f27, %f26, 0f41C00000, %f25;
	ld.shared.u8 	%rs16, [%r33+2];
	cvt.rn.f32.u16 	%f28, %rs16;
	fma.rn.f32 	%f29, %f28, 0f40C00000, %f27;
	ld.shared.u8 	%rs17, [%r33+8];
	cvt.rn.f32.u16 	%f30, %rs17;
	fma.rn.f32 	%f31, %f30, 0f40800000, %f29;
	ld.shared.u8 	%rs18, [%r33+9];
	cvt.rn.f32.u16 	%f32, %rs18;
	fma.rn.f32 	%f33, %f32, 0f41800000, %f31;
	ld.shared.u8 	%rs19, [%r33+10];
	cvt.rn.f32.u16 	%f34, %rs19;
	fma.rn.f32 	%f35, %f34, 0f41C00000, %f33;
	ld.shared.u8 	%rs20, [%r33+11];
	cvt.rn.f32.u16 	%f36, %rs20;
	fma.rn.f32 	%f37, %f36, 0f41800000, %f35;
	ld.shared.u8 	%rs21, [%r33+12];
	cvt.rn.f32.u16 	%f38, %rs21;
	fma.rn.f32 	%f39, %f38, 0f40800000, %f37;
	ld.shared.u8 	%rs22, [%r33+18];
	cvt.rn.f32.u16 	%f40, %rs22;
	add.f32 	%f41, %f39, %f40;
	ld.shared.u8 	%rs23, [%r33+19];
	cvt.rn.f32.u16 	%f42, %rs23;
	fma.rn.f32 	%f43, %f42, 0f40800000, %f41;
	ld.shared.u8 	%rs24, [%r33+20];
	cvt.rn.f32.u16 	%f44, %rs24;
	fma.rn.f32 	%f45, %f44, 0f40C00000, %f43;
	ld.shared.u8 	%rs25, [%r33+21];
	cvt.rn.f32.u16 	%f46, %rs25;
	fma.rn.f32 	%f47, %f46, 0f40800000, %f45;
	ld.shared.u8 	%rs26, [%r33+22];
	cvt.rn.f32.u16 	%f48, %rs26;
	add.f32 	%f49, %f47, %f48;
	mul.f32 	%f50, %f49, 0f3B800000;
	setp.leu.f32 	%p13, %f50, 0f437F0000;
	setp.lt.f32 	%p14, %f50, 0f00000000;
	setp.gt.f32 	%p15, %f50, 0f437F0000;
	selp.f32 	%f51, 0f437F0000, %f50, %p15;
	selp.f32 	%f52, 0f00000000, %f51, %p14;
	selp.f32 	%f53, %f52, %f51, %p13;
	cvt.rzi.u32.f32 	%r34, %f53;
	cvt.s64.s32 	%rd7, %r6;
	add.s64 	%rd8, %rd1, %rd7;
	st.global.u8 	[%rd8], %r34;
$L__BB0_10:
	ret;

}
	// .globl	_Z5PyrUpPhS_ii
.visible .entry _Z5PyrUpPhS_ii(
	.param .u64 .ptr .align 1 _Z5PyrUpPhS_ii_param_0,
	.param .u64 .ptr .align 1 _Z5PyrUpPhS_ii_param_1,
	.param .u32 _Z5PyrUpPhS_ii_param_2,
	.param .u32 _Z5PyrUpPhS_ii_param_3
)
{
	.reg .pred 	%p<16>;
	.reg .b16 	%rs<33>;
	.reg .b32 	%r<41>;
	.reg .b32 	%f<54>;
	.reg .b64 	%rd<21>;
	// demoted variable
	.shared .align 1 .b8 _ZZ5PyrUpPhS_iiE9sharedMem[100];
	ld.param.u64 	%rd3, [_Z5PyrUpPhS_ii_param_0];
	ld.param.u64 	%rd4, [_Z5PyrUpPhS_ii_param_1];
	ld.param.u32 	%r9, [_Z5PyrUpPhS_ii_param_2];
	ld.param.u32 	%r11, [_Z5PyrUpPhS_ii_param_3];
	cvta.to.global.u64 	%rd1, %rd4;
	cvta.to.global.u64 	%rd2, %rd3;
	mov.u32 	%r12, %ctaid.x;
	mov.u32 	%r1, %tid.x;
	mad.lo.s32 	%r2, %r12, 6, %r1;
	mov.u32 	%r13, %ctaid.y;
	mov.u32 	%r3, %tid.y;
	mad.lo.s32 	%r14, %r13, 6, %r3;
	shr.u32 	%r15, %r14, 1;
	shr.u32 	%r16, %r9, 31;
	add.s32 	%r17, %r9, %r16;
	shr.s32 	%r18, %r17, 1;
	shr.u32 	%r19, %r2, 31;
	add.s32 	%r20, %r2, %r19;
	shr.s32 	%r21, %r20, 1;
	mad.lo.s32 	%r5, %r18, %r15, %r21;
	mad.lo.s32 	%r6, %r9, %r14, %r2;
	setp.ge.s32 	%p1, %r2, %r9;
	setp.ge.s32 	%p2, %r14, %r11;
	or.pred  	%p3, %p1, %p2;
	@%p3 bra 	$L__BB1_11;
	mov.u32 	%r22, %ntid.y;
	mad.lo.s32 	%r7, %r3, %r22, %r1;
	setp.gt.s32 	%p4, %r2, 1;
	setp.gt.u32 	%p5, %r14, 1;
	and.pred  	%p6, %p4, %p5;
	@%p6 bra 	$L__BB1_3;
	cvt.s64.s32 	%rd17, %r5;
	add.s64 	%rd18, %rd2, %rd17;
	ld.global.u8 	%rs31, [%rd18];
	cvt.s64.s32 	%rd19, %r6;
	add.s64 	%rd20, %rd1, %rd19;
	st.global.u8 	[%rd20], %rs31;
	mov.u32 	%r39, _ZZ5PyrUpPhS_iiE9sharedMem;
	add.s32 	%r40, %r39, %r7;
	st.shared.u8 	[%r40], %rs31;
	bra.uni 	$L__BB1_11;
$L__BB1_3:
	add.s32 	%r23, %r9, -3;
	setp.le.s32 	%p7, %r2, %r23;
	@%p7 bra 	$L__BB1_5;
	cvt.s64.s32 	%rd13, %r5;
	add.s64 	%rd14, %rd2, %rd13;
	ld.global.u8 	%rs30, [%rd14];
	cvt.s64.s32 	%rd15, %r6;
	add.s64 	%rd16, %rd1, %rd15;
	st.global.u8 	[%rd16], %rs30;
	mov.u32 	%r37, _ZZ5PyrUpPhS_iiE9sharedMem;
	add.s32 	%r38, %r37, %r7;
	st.shared.u8 	[%r38], %rs30;
	bra.uni 	$L__BB1_11;
$L__BB1_5:
	add.s32 	%r24, %r11, -3;
	setp.le.s32 	%p8, %r14, %r24;
	@%p8 bra 	$L__BB1_7;
	cvt.s64.s32 	%rd9, %r5;
	add.s64 	%rd10, %rd2, %rd9;
	ld.global.u8 	%rs29, [%rd10];
	cvt.s64.s32 	%rd11, %r6;
	add.s64 	%rd12, %rd1, %rd11;
	st.global.u8 	[%rd12], %rs29;
	mov.u32 	%r35, _ZZ5PyrUpPhS_iiE9sharedMem;
	add.s32 	%r36, %r35, %r7;
	st.shared.u8 	[%r36], %rs29;
	bra.uni 	$L__BB1_11;
$L__BB1_7:
	or.b32  	%r8, %r1, %r3;
	and.b32  	%r25, %r8, 1;
	setp.eq.b32 	%p9, %r25, 1;
	mov.b16 	%rs32, 0;
	@%p9 bra 	$L__BB1_9;
	cvt.s64.s32 	%rd5, %r5;
	add.s64 	%rd6, %rd2, %rd5;
	ld.global.u8 	%rs32, [%rd6];
$L__BB1_9:
	mov.u32 	%r26, _ZZ5PyrUpPhS_iiE9sharedMem;
	add.s32 	%r27, %r26, %r7;
	st.shared.u8 	[%r27], %rs32;
	bar.sync 	0;
	min.u32 	%r29, %r1, %r3;
	setp.lt.u32 	%p10, %r29, 2;
	and.b32  	%r30, %r8, 1016;
	setp.ne.s32 	%p11, %r30, 0;
	or.pred  	%p12, %p10, %p11;
	@%p12 bra 	$L__BB1_11;
	mad.lo.s32 	%r31, %r3, 10, %r1;
	add.s32 	%r33, %r26, %r31;
	ld.shared.u8 	%rs4, [%r33+-22];
	cvt.rn.f32.u16 	%f1, %rs4;
	ld.shared.u8 	%rs5, [%r33+-21];
	cvt.rn.f32.u16 	%f2, %rs5;
	fma.rn.f32 	%f3, %f2, 0f40800000, %f1;
	ld.shared.u8 	%rs6, [%r33+-20];
	cvt.rn.f32.u16 	%f4, %rs6;
	fma.rn.f32 	%f5, %f4, 0f40C00000, %f3;
	ld.shared.u8 	%rs7, [%r33+-19];
	cvt.rn.f32.u16 	%f6, %rs7;
	fma.rn.f32 	%f7, %f6, 0f40800000, %f5;
	ld.shared.u8 	%rs8, [%r33+-18];
	cvt.rn.f32.u16 	%f8, %rs8;
	add.f32 	%f9, %f7, %f8;
	ld.shared.u8 	%rs9, [%r33+-12];
	cvt.rn.f32.u16 	%f10, %rs9;
	fma.rn.f32 	%f11, %f10, 0f40800000, %f9;
	ld.shared.u8 	%rs10, [%r33+-11];
	cvt.rn.f32.u16 	%f12, %rs10;
	fma.rn.f32 	%f13, %f12, 0f41800000, %f11;
	ld.shared.u8 	%rs11, [%r33+-10];
	cvt.rn.f32.u16 	%f14, %rs11;
	fma.rn.f32 	%f15, %f14, 0f41C00000, %f13;
	ld.shared.u8 	%rs12, [%r33+-9];
	cvt.rn.f32.u16 	%f16, %rs12;
	fma.rn.f32 	%f17, %f16, 0f41800000, %f15;
	ld.shared.u8 	%rs13, [%r33+-8];
	cvt.rn.f32.u16 	%f18, %rs13;
	fma.rn.f32 	%f19, %f18, 0f40800000, %f17;
	ld.shared.u8 	%rs14, [%r33+-2];
	cvt.rn.f32.u16 	%f20, %rs14;
	fma.rn.f32 	%f21, %f20, 0f40C00000, %f19;
	ld.shared.u8 	%rs15, [%r33+-1];
	cvt.rn.f32.u16 	%f22, %rs15;
	fma.rn.f32 	%f23, %f22, 0f41C00000, %f21;
	ld.shared.u8 	%rs16, [%r33];
	cvt.rn.f32.u16 	%f24, %rs16;
	fma.rn.f32 	%f25, %f24, 0f42100000, %f23;
	ld.shared.u8 	%rs17, [%r33+1];
	cvt.rn.f32.u16 	%f26, %rs17;
	fma.rn.f32 	%f27, %f26, 0f41C00000, %f25;
	ld.shared.u8 	%rs18, [%r33+2];
	cvt.rn.f32.u16 	%f28, %rs18;
	fma.rn.f32 	%f29, %f28, 0f40C00000, %f27;
	ld.shared.u8 	%rs19, [%r33+8];
	cvt.rn.f32.u16 	%f30, %rs19;
	fma.rn.f32 	%f31, %f30, 0f40800000, %f29;
	ld.shared.u8 	%rs20, [%r33+9];
	cvt.rn.f32.u16 	%f32, %rs20;
	fma.rn.f32 	%f33, %f32, 0f41800000, %f31;
	ld.shared.u8 	%rs21, [%r33+10];
	cvt.rn.f32.u16 	%f34, %rs21;
	fma.rn.f32 	%f35, %f34, 0f41C00000, %f33;
	ld.shared.u8 	%rs22, [%r33+11];
	cvt.rn.f32.u16 	%f36, %rs22;
	fma.rn.f32 	%f37, %f36, 0f41800000, %f35;
	ld.shared.u8 	%rs23, [%r33+12];
	cvt.rn.f32.u16 	%f38, %rs23;
	fma.rn.f32 	%f39, %f38, 0f40800000, %f37;
	ld.shared.u8 	%rs24, [%r33+18];
	cvt.rn.f32.u16 	%f40, %rs24;
	add.f32 	%f41, %f39, %f40;
	ld.shared.u8 	%rs25, [%r33+19];
	cvt.rn.f32.u16 	%f42, %rs25;
	fma.rn.f32 	%f43, %f42, 0f40800000, %f41;
	ld.shared.u8 	%rs26, [%r33+20];
	cvt.rn.f32.u16 	%f44, %rs26;
	fma.rn.f32 	%f45, %f44, 0f40C00000, %f43;
	ld.shared.u8 	%rs27, [%r33+21];
	cvt.rn.f32.u16 	%f46, %rs27;
	fma.rn.f32 	%f47, %f46, 0f40800000, %f45;
	ld.shared.u8 	%rs28, [%r33+22];
	cvt.rn.f32.u16 	%f48, %rs28;
	add.f32 	%f49, %f47, %f48;
	mul.f32 	%f50, %f49, 0f3C800000;
	setp.leu.f32 	%p13, %f50, 0f437F0000;
	setp.lt.f32 	%p14, %f50, 0f00000000;
	setp.gt.f32 	%p15, %f50, 0f437F0000;
	selp.f32 	%f51, 0f437F0000, %f50, %p15;
	selp.f32 	%f52, 0f00000000, %f51, %p14;
	selp.f32 	%f53, %f52, %f51, %p13;
	cvt.rzi.u32.f32 	%r34, %f53;
	cvt.s64.s32 	%rd7, %r6;
	add.s64 	%rd8, %rd1, %rd7;
	st.global.u8 	[%rd8], %r34;
$L__BB1_11:
	ret;

}


// ===== COMPILED SASS (sm_100) =====

	.target	sm_100

	.elftype	@"ET_EXEC"


//--------------------- .note.nv.tkinfo           --------------------------
	.section	.note.nv.tkinfo,"",@"SHT_NOTE"
	.sectionflags	@"SHF_NOTE_NV_TKINFO"
	.tkinfo
        /*0018*/ 	.word	0x00000002
        /*0030*/ 	.string	""
        /*0030*/ 	.string	"ptxas"
        /*0030*/ 	.string	"Cuda compilation tools, release 13.0, V13.0.88"
        /*0030*/ 	.string	"Build cuda_13.0.r13.0/compiler.36424714_0"
        /*0030*/ 	.string	"-arch sm_100 -m 64 "



//--------------------- .note.nv.cuinfo           --------------------------
	.section	.note.nv.cuinfo,"",@"SHT_NOTE"
	.sectionflags	@"SHF_NOTE_NV_CUINFO"
        /*0018*/ 	.short	0x0002
        /*001a*/ 	.short	0x0064
        /*001c*/ 	.short	0x0082
	.zero		2


//--------------------- .nv.info                  --------------------------
	.section	.nv.info,"",@"SHT_CUDA_INFO"
	.align	4


	//----- nvinfo : EIATTR_REGCOUNT
	.align		4
        /*0000*/ 	.byte	0x04, 0x2f
        /*0002*/ 	.short	(.L_1 - .L_0)
	.align		4
.L_0:
        /*0004*/ 	.word	index@(_Z7PyrDownPhS_ii)
        /*0008*/ 	.word	0x00000014


	//----- nvinfo : EIATTR_FRAME_SIZE
	.align		4
.L_1:
        /*000c*/ 	.byte	0x04, 0x11
        /*000e*/ 	.short	(.L_3 - .L_2)
	.align		4
.L_2:
        /*0010*/ 	.word	index@(_Z7PyrDownPhS_ii)
        /*0014*/ 	.word	0x00000000


	//----- nvinfo : EIATTR_REGCOUNT
	.align		4
.L_3:
        /*0018*/ 	.byte	0x04, 0x2f
        /*001a*/ 	.short	(.L_5 - .L_4)
	.align		4
.L_4:
        /*001c*/ 	.word	index@(_Z5PyrUpPhS_ii)
        /*0020*/ 	.word	0x00000014


	//----- nvinfo : EIATTR_FRAME_SIZE
	.align		4
.L_5:
        /*0024*/ 	.byte	0x04, 0x11
        /*0026*/ 	.short	(.L_7 - .L_6)
	.align		4
.L_6:
        /*0028*/ 	.word	index@(_Z5PyrUpPhS_ii)
        /*002c*/ 	.word	0x00000000


	//----- nvinfo : EIATTR_MIN_STACK_SIZE
	.align		4
.L_7:
        /*0030*/ 	.byte	0x04, 0x12
        /*0032*/ 	.short	(.L_9 - .L_8)
	.align		4
.L_8:
        /*0034*/ 	.word	index@(_Z5PyrUpPhS_ii)
        /*0038*/ 	.word	0x00000000


	//----- nvinfo : EIATTR_MIN_STACK_SIZE
	.align		4
.L_9:
        /*003c*/ 	.byte	0x04, 0x12
        /*003e*/ 	.short	(.L_11 - .L_10)
	.align		4
.L_10:
        /*0040*/ 	.word	index@(_Z7PyrDownPhS_ii)
        /*0044*/ 	.word	0x00000000
.L_11:


//--------------------- .nv.compat                --------------------------
	.section	.nv.compat,"",@"SHT_CUDA_COMPAT_INFO"
	.align	4
        /*0000*/ 	.byte	0x02, 0x09, 0x00, 0x00, 0x02, 0x02, 0x01, 0x00, 0x02, 0x05, 0x05, 0x00, 0x03, 0x07, 0x01, 0x01
        /*0010*/ 	.byte	0x02, 0x03, 0x00, 0x00, 0x02, 0x06, 0x01, 0x00, 0x04, 0x0b, 0x08, 0x00, 0x01, 0x00, 0x00, 0x00
        /*0020*/ 	.byte	0x00, 0x00, 0x00, 0x00


//--------------------- .nv.info._Z5PyrUpPhS_ii   --------------------------
	.section	.nv.info._Z5PyrUpPhS_ii,"",@"SHT_CUDA_INFO"
	.sectionflags	@""
	.align	4


	//----- nvinfo : EIATTR_CUDA_API_VERSION
	.align		4
        /*0000*/ 	.byte	0x04, 0x37
        /*0002*/ 	.short	(.L_13 - .L_12)
.L_12:
        /*0004*/ 	.word	0x00000082


	//----- nvinfo : EIATTR_KPARAM_INFO
	.align		4
.L_13:
        /*0008*/ 	.byte	0x04, 0x17
        /*000a*/ 	.short	(.L_15 - .L_14)
.L_14:
        /*000c*/ 	.word	0x00000000
        /*0010*/ 	.short	0x0003
        /*0012*/ 	.short	0x0014
        /*0014*/ 	.byte	0x00, 0xf0, 0x11, 0x00


	//----- nvinfo : EIATTR_KPARAM_INFO
	.align		4
.L_15:
        /*0018*/ 	.byte	0x04, 0x17
        /*001a*/ 	.short	(.L_17 - .L_16)
.L_16:
        /*001c*/ 	.word	0x00000000
        /*0020*/ 	.short	0x0002
        /*0022*/ 	.short	0x0010
        /*0024*/ 	.byte	0x00, 0xf0, 0x11, 0x00


	//----- nvinfo : EIATTR_KPARAM_INFO
	.align		4
.L_17:
        /*0028*/ 	.byte	0x04, 0x17
        /*002a*/ 	.short	(.L_19 - .L_18)
.L_18:
        /*002c*/ 	.word	0x00000000
        /*0030*/ 	.short	0x0001
        /*0032*/ 	.short	0x0008
        /*0034*/ 	.byte	0x00, 0xf5, 0x21, 0x00


	//----- nvinfo : EIATTR_KPARAM_INFO
	.align		4
.L_19:
        /*0038*/ 	.byte	0x04, 0x17
        /*003a*/ 	.short	(.L_21 - .L_20)
.L_20:
        /*003c*/ 	.word	0x00000000
        /*0040*/ 	.short	0x0000
        /*0042*/ 	.short	0x0000
        /*0044*/ 	.byte	0x00, 0xf5, 0x21, 0x00


	//----- nvinfo : EIATTR_SPARSE_MMA_MASK
	.align		4
.L_21:
        /*0048*/ 	.byte	0x03, 0x50
        /*004a*/ 	.short	0x0000


	//----- nvinfo : EIATTR_MAXREG_COUNT
	.align		4
        /*004c*/ 	.byte	0x03, 0x1b
        /*004e*/ 	.short	0x00ff


	//----- nvinfo : EIATTR_NUM_BARRIERS
	.align		4
        /*0050*/ 	.byte	0x02, 0x4c
        /*0052*/ 	.byte	0x01
	.zero		1


	//----- nvinfo : EIATTR_MERCURY_ISA_VERSION
	.align		4
        /*0054*/ 	.byte	0x03, 0x5f
        /*0056*/ 	.short	0x0101


	//----- nvinfo : EIATTR_VRC_CTA_INIT_COUNT
	.align		4
        /*0058*/ 	.byte	0x02, 0x4a
	.zero		1
	.zero		1


	//----- nvinfo : EIATTR_EXIT_INSTR_OFFSETS
	.align		4
        /*005c*/ 	.byte	0x04, 0x1c
        /*005e*/ 	.short	(.L_23 - .L_22)


	//   ....[0]....
.L_22:
        /*0060*/ 	.word	0x00000100


	//   ....[1]....
        /*0064*/ 	.word	0x00000230


	//   ....[2]....
        /*0068*/ 	.word	0x00000320


	//   ....[3]....
        /*006c*/ 	.word	0x00000410


	//   ....[4]....
        /*0070*/ 	.word	0x00000530


	//   ....[5]....
        /*0074*/ 	.word	0x00000aa0


	//----- nvinfo : EIATTR_CRS_STACK_SIZE
	.align		4
.L_23:
        /*0078*/ 	.byte	0x04, 0x1e
        /*007a*/ 	.short	(.L_25 - .L_24)
.L_24:
        /*007c*/ 	.word	0x00000000


	//----- nvinfo : EIATTR_CBANK_PARAM_SIZE
	.align		4
.L_25:
        /*0080*/ 	.byte	0x03, 0x19
        /*0082*/ 	.short	0x0018


	//----- nvinfo : EIATTR_PARAM_CBANK
	.align		4
        /*0084*/ 	.byte	0x04, 0x0a
        /*0086*/ 	.short	(.L_27 - .L_26)
	.align		4
.L_26:
        /*0088*/ 	.word	index@(.nv.constant0._Z5PyrUpPhS_ii)
        /*008c*/ 	.short	0x0380
        /*008e*/ 	.short	0x0018


	//----- nvinfo : EIATTR_SW_WAR
	.align		4
.L_27:
        /*0090*/ 	.byte	0x04, 0x36
        /*0092*/ 	.short	(.L_29 - .L_28)
.L_28:
        /*0094*/ 	.word	0x00000008
.L_29:


//--------------------- .nv.info._Z7PyrDownPhS_ii --------------------------
	.section	.nv.info._Z7PyrDownPhS_ii,"",@"SHT_CUDA_INFO"
	.sectionflags	@""
	.align	4


	//----- nvinfo : EIATTR_CUDA_API_VERSION
	.align		4
        /*0000*/ 	.byte	0x04, 0x37
        /*0002*/ 	.short	(.L_31 - .L_30)
.L_30:
        /*0004*/ 	.word	0x00000082


	//----- nvinfo : EIATTR_KPARAM_INFO
	.align		4
.L_31:
        /*0008*/ 	.byte	0x04, 0x17
        /*000a*/ 	.short	(.L_33 - .L_32)
.L_32:
        /*000c*/ 	.word	0x00000000
        /*0010*/ 	.short	0x0003
        /*0012*/ 	.short	0x0014
        /*0014*/ 	.byte	0x00, 0xf0, 0x11, 0x00


	//----- nvinfo : EIATTR_KPARAM_INFO
	.align		4
.L_33:
        /*0018*/ 	.byte	0x04, 0x17
        /*001a*/ 	.short	(.L_35 - .L_34)
.L_34:
        /*001c*/ 	.word	0x00000000
        /*0020*/ 	.short	0x0002
        /*0022*/ 	.short	0x0010
        /*0024*/ 	.byte	0x00, 0xf0, 0x11, 0x00


	//----- nvinfo : EIATTR_KPARAM_INFO
	.align		4
.L_35:
        /*0028*/ 	.byte	0x04, 0x17
        /*002a*/ 	.short	(.L_37 - .L_36)
.L_36:
        /*002c*/ 	.word	0x00000000
        /*0030*/ 	.short	0x0001
        /*0032*/ 	.short	0x0008
        /*0034*/ 	.byte	0x00, 0xf5, 0x21, 0x00


	//----- nvinfo : EIATTR_KPARAM_INFO
	.align		4
.L_37:
        /*0038*/ 	.byte	0x04, 0x17
        /*003a*/ 	.short	(.L_39 - .L_38)
.L_38:
        /*003c*/ 	.word	0x00000000
        /*0040*/ 	.short	0x0000
        /*0042*/ 	.short	0x0000
        /*0044*/ 	.byte	0x00, 0xf5, 0x21, 0x00


	//----- nvinfo : EIATTR_SPARSE_MMA_MASK
	.align		4
.L_39:
        /*0048*/ 	.byte	0x03, 0x50
        /*004a*/ 	.short	0x0000


	//----- nvinfo : EIATTR_MAXREG_COUNT
	.align		4
        /*004c*/ 	.byte	0x03, 0x1b
        /*004e*/ 	.short	0x00ff


	//----- nvinfo : EIATTR_NUM_BARRIERS
	.align		4
        /*0050*/ 	.byte	0x02, 0x4c
        /*0052*/ 	.byte	0x01
	.zero		1


	//----- nvinfo : EIATTR_MERCURY_ISA_VERSION
	.align		4
        /*0054*/ 	.byte	0x03, 0x5f
        /*0056*/ 	.short	0x0101


	//----- nvinfo : EIATTR_VRC_CTA_INIT_COUNT
	.align		4
        /*0058*/ 	.byte	0x02, 0x4a
	.zero		1
	.zero		1


	//----- nvinfo : EIATTR_EXIT_INSTR_OFFSETS
	.align		4
        /*005c*/ 	.byte	0x04, 0x1c
        /*005e*/ 	.short	(.L_41 - .L_40)


	//   ....[0]....
.L_40:
        /*0060*/ 	.word	0x00000100


	//   ....[1]....
        /*0064*/ 	.word	0x00000230


	//   ....[2]....
        /*0068*/ 	.word	0x00000320


	//   ....[3]....
        /*006c*/ 	.word	0x00000410


	//   ....[4]....
        /*0070*/ 	.word	0x000004f0


	//   ....[5]....
        /*0074*/ 	.word	0x00000530


	//   ....[6]....
        /*0078*/ 	.word	0x00000aa0


	//----- nvinfo : EIATTR_CRS_STACK_SIZE
	.align		4
.L_41:
        /*007c*/ 	.byte	0x04, 0x1e
        /*007e*/ 	.short	(.L_43 - .L_42)
.L_42:
        /*0080*/ 	.word	0x00000000


	//----- nvinfo : EIATTR_CBANK_PARAM_SIZE
	.align		4
.L_43:
        /*0084*/ 	.byte	0x03, 0x19
        /*0086*/ 	.short	0x0018


	//----- nvinfo : EIATTR_PARAM_CBANK
	.align		4
        /*0088*/ 	.byte	0x04, 0x0a
        /*008a*/ 	.short	(.L_45 - .L_44)
	.align		4
.L_44:
        /*008c*/ 	.word	index@(.nv.constant0._Z7PyrDownPhS_ii)
        /*0090*/ 	.short	0x0380
        /*0092*/ 	.short	0x0018


	//----- nvinfo : EIATTR_SW_WAR
	.align		4
.L_45:
        /*0094*/ 	.byte	0x04, 0x36
        /*0096*/ 	.short	(.L_47 - .L_46)
.L_46:
        /*0098*/ 	.word	0x00000008
.L_47:


//--------------------- .nv.callgraph             --------------------------
	.section	.nv.callgraph,"",@"SHT_CUDA_CALLGRAPH"
	.align	4
	.sectionentsize	8
	.align		4
        /*0000*/ 	.word	0x00000000
	.align		4
        /*0004*/ 	.word	0xffffffff
	.align		4
        /*0008*/ 	.word	0x00000000
	.align		4
        /*000c*/ 	.word	0xfffffffe
	.align		4
        /*0010*/ 	.word	0x00000000
	.align		4
        /*0014*/ 	.word	0xfffffffd
	.align		4
        /*0018*/ 	.word	0x00000000
	.align		4
        /*001c*/ 	.word	0xfffffffc


//--------------------- .text._Z5PyrUpPhS_ii      --------------------------
	.section	.text._Z5PyrUpPhS_ii,"ax",@progbits
	.align	128
        .global         _Z5PyrUpPhS_ii
        .type           _Z5PyrUpPhS_ii,@function
        .size           _Z5PyrUpPhS_ii,(.L_x_8 - _Z5PyrUpPhS_ii)
        .other          _Z5PyrUpPhS_ii,@"STO_CUDA_ENTRY STV_DEFAULT"
_Z5PyrUpPhS_ii:
.text._Z5PyrUpPhS_ii:
[----:B------:R-:W-:Y:S01]  /*0000*/  LDC R1, c[0x0][0x37c] ;  /* 0x0000df00ff017b82 */ /* 0x000fe20000000800 */
[----:B------:R-:W0:Y:S01]  /*0010*/  S2R R3, SR_CTAID.Y ;  /* 0x0000000000037919 */ /* 0x000e220000002600 */
[----:B------:R-:W1:Y:S01]  /*0020*/  LDCU.64 UR8, c[0x0][0x390] ;  /* 0x00007200ff0877ac */ /* 0x000e620008000a00 */
[----:B------:R-:W0:Y:S01]  /*0030*/  S2R R6, SR_TID.Y ;  /* 0x0000000000067919 */ /* 0x000e220000002200 */
[----:B------:R-:W2:Y:S01]  /*0040*/  S2R R2, SR_CTAID.X ;  /* 0x0000000000027919 */ /* 0x000ea20000002500 */
[----:B------:R-:W2:Y:S01]  /*0050*/  S2R R7, SR_TID.X ;  /* 0x0000000000077919 */ /* 0x000ea20000002100 */
[----:B-1----:R-:W-:-:S04]  /*0060*/  ULEA.HI UR4, UR8, UR8, URZ, 0x1 ;  /* 0x0000000808047291 */ /* 0x002fc8000f8f08ff */
[----:B------:R-:W-:Y:S01]  /*0070*/  USHF.R.S32.HI UR4, URZ, 0x1, UR4 ;  /* 0x00000001ff047899 */ /* 0x000fe20008011404 */
[----:B0-----:R-:W-:-:S05]  /*0080*/  IMAD R3, R3, 0x6, R6 ;  /* 0x0000000603037824 */ /* 0x001fca00078e0206 */
[----:B------:R-:W-:Y:S02]  /*0090*/  ISETP.GE.AND P0, PT, R3, UR9, PT ;  /* 0x0000000903007c0c */ /* 0x000fe4000bf06270 */
[----:B------:R-:W-:Y:S01]  /*00a0*/  SHF.R.U32.HI R0, RZ, 0x1, R3 ;  /* 0x00000001ff007819 */ /* 0x000fe20000011603 */
[----:B--2---:R-:W-:-:S05]  /*00b0*/  IMAD R2, R2, 0x6, R7 ;  /* 0x0000000602027824 */ /* 0x004fca00078e0207 */
[C---:B------:R-:W-:Y:S02]  /*00c0*/  ISETP.GE.OR P0, PT, R2.reuse, UR8, P0 ;  /* 0x0000000802007c0c */ /* 0x040fe40008706670 */
[----:B------:R-:W-:-:S04]  /*00d0*/  LEA.HI R4, R2, R2, RZ, 0x1 ;  /* 0x0000000202047211 */ /* 0x000fc800078f08ff */
[----:B------:R-:W-:-:S05]  /*00e0*/  SHF.R.S32.HI R5, RZ, 0x1, R4 ;  /* 0x00000001ff057819 */ /* 0x000fca0000011404 */
[----:B------:R-:W-:Y:S02]  /*00f0*/  IMAD R5, R0, UR4, R5 ;  /* 0x0000000400057c24 */ /* 0x000fe4000f8e0205 */
[----:B------:R-:W-:Y:S05]  /*0100*/  @P0 EXIT ;  /* 0x000000000000094d */ /* 0x000fea0003800000 */
[----:B------:R-:W0:Y:S01]  /*0110*/  LDCU UR4, c[0x0][0x364] ;  /* 0x00006c80ff0477ac */ /* 0x000e220008000800 */
[C---:B------:R-:W-:Y:S01]  /*0120*/  ISETP.GT.U32.AND P0, PT, R3.reuse, 0x1, PT ;  /* 0x000000010300780c */ /* 0x040fe20003f04070 */
[----:B------:R-:W-:Y:S01]  /*0130*/  IMAD R13, R3, UR8, R2 ;  /* 0x00000008030d7c24 */ /* 0x000fe2000f8e0202 */
[----:B------:R-:W-:Y:S01]  /*0140*/  ISETP.GT.AND P1, PT, R2, 0x1, PT ;  /* 0x000000010200780c */ /* 0x000fe20003f24270 */
[----:B------:R-:W1:Y:S01]  /*0150*/  LDCU.64 UR6, c[0x0][0x358] ;  /* 0x00006b00ff0677ac */ /* 0x000e620008000a00 */
[----:B0-----:R-:W-:-:S11]  /*0160*/  IMAD R0, R6, UR4, R7 ;  /* 0x0000000406007c24 */ /* 0x001fd6000f8e0207 */
[----:B------:R-:W-:Y:S05]  /*0170*/  @P0 BRA P1, `(.L_x_0) ;  /* 0x0000000000300947 */ /* 0x000fea0000800000 */
[----:B------:R-:W0:Y:S02]  /*0180*/  LDCU.128 UR12, c[0x0][0x380] ;  /* 0x00007000ff0c77ac */ /* 0x000e240008000c00 */
[----:B0-----:R-:W-:-:S04]  /*0190*/  IADD3 R2, P0, PT, R5, UR12, RZ ;  /* 0x0000000c05027c10 */ /* 0x001fc8000ff1e0ff */
[----:B------:R-:W-:-:S06]  /*01a0*/  LEA.HI.X.SX32 R3, R5, UR13, 0x1, P0 ;  /* 0x0000000d05037c11 */ /* 0x000fcc00080f0eff */
[----:B-1----:R-:W2:Y:S01]  /*01b0*/  LDG.E.U8 R3, desc[UR6][R2.64] ;  /* 0x0000000602037981 */ /* 0x002ea2000c1e1100 */
[----:B------:R-:W0:Y:S01]  /*01c0*/  S2UR UR5, SR_CgaCtaId ;  /* 0x00000000000579c3 */ /* 0x000e220000008800 */
[----:B------:R-:W-:Y:S01]  /*01d0*/  UMOV UR4, 0x400 ;  /* 0x0000040000047882 */ /* 0x000fe20000000000 */
[----:B------:R-:W-:-:S04]  /*01e0*/  IADD3 R4, P0, PT, R13, UR14, RZ ;  /* 0x0000000e0d047c10 */ /* 0x000fc8000ff1e0ff */
[----:B------:R-:W-:Y:S01]  /*01f0*/  LEA.HI.X.SX32 R5, R13, UR15, 0x1, P0 ;  /* 0x0000000f0d057c11 */ /* 0x000fe200080f0eff */
[----:B0-----:R-:W-:-:S04]  /*0200*/  ULEA UR4, UR5, UR4, 0x18 ;  /* 0x0000000405047291 */ /* 0x001fc8000f8ec0ff */
[----:B--2---:R-:W-:Y:S05]  /*0210*/  STG.E.U8 desc[UR6][R4.64], R3 ;  /* 0x0000000304007986 */ /* 0x004fea000c101106 */
[----:B------:R-:W-:Y:S01]  /*0220*/  STS.U8 [R0+UR4], R3 ;  /* 0x0000000300007988 */ /* 0x000fe20008000004 */
[----:B------:R-:W-:Y:S05]  /*0230*/  EXIT ;  /* 0x000000000000794d */ /* 0x000fea0003800000 */
.L_x_0:
[----:B------:R-:W-:-:S06]  /*0240*/  UIADD3 UR4, UPT, UPT, UR8, -0x3, URZ ;  /* 0xfffffffd08047890 */ /* 0x000fcc000fffe0ff */
[----:B------:R-:W-:-:S13]  /*0250*/  ISETP.GT.AND P0, PT, R2, UR4, PT ;  /* 0x0000000402007c0c */ /* 0x000fda000bf04270 */
[----:B------:R-:W-:Y:S05]  /*0260*/  @!P0 BRA `(.L_x_1) ;  /* 0x0000000000308947 */ /* 0x000fea0003800000 */
        /* <DEDUP_REMOVED lines=12> */
.L_x_1:
        /* <DEDUP_REMOVED lines=15> */
.L_x_2:
[----:B------:R-:W-:Y:S02]  /*0420*/  LOP3.LUT R2, R7, 0x1, R6, 0xc8, !PT ;  /* 0x0000000107027812 */ /* 0x000fe400078ec806 */
[----:B------:R-:W-:Y:S02]  /*0430*/  PRMT R4, RZ, 0x7610, R4 ;  /* 0x00007610ff047816 */ /* 0x000fe40000000004 */
[----:B------:R-:W-:-:S13]  /*0440*/  ISETP.NE.U32.AND P0, PT, R2, 0x1, PT ;  /* 0x000000010200780c */ /* 0x000fda0003f05070 */
[----:B------:R-:W0:Y:S02]  /*0450*/  @P0 LDC.64 R2, c[0x0][0x380] ;  /* 0x0000e000ff020b82 */ /* 0x000e240000000a00 */
[----:B0-----:R-:W-:-:S04]  /*0460*/  @P0 IADD3 R2, P1, PT, R5, R2, RZ ;  /* 0x0000000205020210 */ /* 0x001fc80007f3e0ff */
[----:B------:R-:W-:-:S05]  /*0470*/  @P0 LEA.HI.X.SX32 R3, R5, R3, 0x1, P1 ;  /* 0x0000000305030211 */ /* 0x000fca00008f0eff */
[----:B-1----:R-:W2:Y:S01]  /*0480*/  @P0 LDG.E.U8 R4, desc[UR6][R2.64] ;  /* 0x0000000602040981 */ /* 0x002ea2000c1e1100 */
[----:B------:R-:W-:Y:S01]  /*0490*/  MOV R8, 0x400 ;  /* 0x0000040000087802 */ /* 0x000fe20000000f00 */
[----:B------:R-:W-:Y:S05]  /*04a0*/  WARPSYNC.ALL ;  /* 0x0000000000007948 */ /* 0x000fea0003800000 */
[----:B------:R-:W0:Y:S01]  /*04b0*/  S2R R9, SR_CgaCtaId ;  /* 0x0000000000097919 */ /* 0x000e220000008800 */
[C---:B------:R-:W-:Y:S02]  /*04c0*/  LOP3.LUT P0, RZ, R7.reuse, 0x3f8, R6, 0xc8, !PT ;  /* 0x000003f807ff7812 */ /* 0x040fe4000780c806 */
[----:B------:R-:W-:-:S04]  /*04d0*/  VIMNMX.U32 R5, PT, PT, R7, R6, PT ;  /* 0x0000000607057248 */ /* 0x000fc80003fe0000 */
[----:B------:R-:W-:Y:S02]  /*04e0*/  ISETP.LT.U32.OR P0, PT, R5, 0x2, P0 ;  /* 0x000000020500780c */ /* 0x000fe40000701470 */
[----:B0-----:R-:W-:-:S05]  /*04f0*/  LEA R9, R9, R8, 0x18 ;  /* 0x0000000809097211 */ /* 0x001fca00078ec0ff */
[----:B------:R-:W-:-:S05]  /*0500*/  IMAD.IADD R5, R0, 0x1, R9 ;  /* 0x0000000100057824 */ /* 0x000fca00078e0209 */
[----:B--2---:R0:W-:Y:S01]  /*0510*/  STS.U8 [R5], R4 ;  /* 0x0000000405007388 */ /* 0x0041e20000000000 */
[----:B------:R-:W-:Y:S06]  /*0520*/  BAR.SYNC.DEFER_BLOCKING 0x0 ;  /* 0x0000000000007b1d */ /* 0x000fec0000010000 */
[----:B------:R-:W-:Y:S05]  /*0530*/  @P0 EXIT ;  /* 0x000000000000094d */ /* 0x000fea0003800000 */
[----:B------:R-:W-:Y:S01]  /*0540*/  IMAD R0, R6, 0xa, R7 ;  /* 0x0000000a06007824 */ /* 0x000fe200078e0207 */
[----:B------:R-:W1:Y:S03]  /*0550*/  LDCU.64 UR4, c[0x0][0x388] ;  /* 0x00007100ff0477ac */ /* 0x000e660008000a00 */
[----:B------:R-:W-:-:S05]  /*0560*/  IMAD.IADD R0, R9, 0x1, R0 ;  /* 0x0000000109007824 */ /* 0x000fca00078e0200 */
[----:B------:R-:W2:Y:S04]  /*0570*/  LDS.U8 R3, [R0+-0x16] ;  /* 0xffffea0000037984 */ /* 0x000ea80000000000 */
[----:B------:R-:W3:Y:S04]  /*0580*/  LDS.U8 R9, [R0+-0x15] ;  /* 0xffffeb0000097984 */ /* 0x000ee80000000000 */
[----:B------:R-:W4:Y:S04]  /*0590*/  LDS.U8 R10, [R0+-0x14] ;  /* 0xffffec00000a7984 */ /* 0x000f280000000000 */
[----:B------:R-:W5:Y:S04]  /*05a0*/  LDS.U8 R11, [R0+-0x13] ;  /* 0xffffed00000b7984 */ /* 0x000f680000000000 */
[----:B------:R-:W1:Y:S04]  /*05b0*/  LDS.U8 R12, [R0+-0x12] ;  /* 0xffffee00000c7984 */ /* 0x000e680000000000 */
[----:B------:R-:W1:Y:S04]  /*05c0*/  LDS.U8 R14, [R0+-0xc] ;  /* 0xfffff400000e7984 */ /* 0x000e680000000000 */
[----:B------:R-:W1:Y:S04]  /*05d0*/  LDS.U8 R16, [R0+-0xb] ;  /* 0xfffff50000107984 */ /* 0x000e680000000000 */
[----:B------:R-:W1:Y:S04]  /*05e0*/  LDS.U8 R8, [R0+-0xa] ;  /* 0xfffff60000087984 */ /* 0x000e680000000000 */
[----:B------:R-:W1:Y:S04]  /*05f0*/  LDS.U8 R7, [R0+-0x9] ;  /* 0xfffff70000077984 */ /* 0x000e680000000000 */
[----:B0-----:R-:W0:Y:S04]  /*0600*/  LDS.U8 R5, [R0+-0x8] ;  /* 0xfffff80000057984 */ /* 0x001e280000000000 */
[----:B------:R-:W0:Y:S01]  /*0610*/  LDS.U8 R4, [R0+-0x2] ;  /* 0xfffffe0000047984 */ /* 0x000e220000000000 */
[----:B--2---:R-:W-:-:S03]  /*0620*/  I2FP.F32.U32 R6, R3 ;  /* 0x0000000300067245 */ /* 0x004fc60000201000 */
[----:B------:R-:W2:Y:S01]  /*0630*/  LDS.U8 R2, [R0+-0x1] ;  /* 0xffffff0000027984 */ /* 0x000ea20000000000 */
[----:B---3--:R-:W-:-:S03]  /*0640*/  I2FP.F32.U32 R9, R9 ;  /* 0x0000000900097245 */ /* 0x008fc60000201000 */
[----:B------:R-:W3:Y:S01]  /*0650*/  LDS.U8 R3, [R0] ;  /* 0x0000000000037984 */ /* 0x000ee20000000000 */
[----:B----4-:R-:W-:Y:S01]  /*0660*/  I2FP.F32.U32 R10, R10 ;  /* 0x0000000a000a7245 */ /* 0x010fe20000201000 */
[----:B------:R-:W-:Y:S02]  /*0670*/  FFMA R9, R9, 4, R6 ;  /* 0x4080000009097823 */ /* 0x000fe40000000006 */
[----:B------:R-:W4:Y:S01]  /*0680*/  LDS.U8 R6, [R0+0x1] ;  /* 0x0000010000067984 */ /* 0x000f220000000000 */
[----:B-----5:R-:W-:Y:S01]  /*0690*/  I2FP.F32.U32 R11, R11 ;  /* 0x0000000b000b7245 */ /* 0x020fe20000201000 */
[----:B------:R-:W-:Y:S02]  /*06a0*/  FFMA R10, R10, 6, R9 ;  /* 0x40c000000a0a7823 */ /* 0x000fe40000000009 */
[----:B------:R-:W5:Y:S01]  /*06b0*/  LDS.U8 R9, [R0+0x2] ;  /* 0x0000020000097984 */ /* 0x000f620000000000 */
[----:B-1----:R-:W-:Y:S01]  /*06c0*/  I2FP.F32.U32 R12, R12 ;  /* 0x0000000c000c7245 */ /* 0x002fe20000201000 */
[----:B------:R-:W-:-:S02]  /*06d0*/  FFMA R11, R11, 4, R10 ;  /* 0x408000000b0b7823 */ /* 0x000fc4000000000a */
[----:B------:R-:W1:Y:S01]  /*06e0*/  LDS.U8 R10, [R0+0x8] ;  /* 0x00000800000a7984 */ /* 0x000e620000000000 */
[----:B------:R-:W-:Y:S01]  /*06f0*/  I2FP.F32.U32 R15, R14 ;  /* 0x0000000e000f7245 */ /* 0x000fe20000201000 */
[----:B------:R-:W-:Y:S02]  /*0700*/  FADD R12, R11, R12 ;  /* 0x0000000c0b0c7221 */ /* 0x000fe40000000000 */
[----:B------:R-:W1:Y:S01]  /*0710*/  LDS.U8 R11, [R0+0x9] ;  /* 0x00000900000b7984 */ /* 0x000e620000000000 */
[----:B------:R-:W-:Y:S01]  /*0720*/  I2FP.F32.U32 R16, R16 ;  /* 0x0000001000107245 */ /* 0x000fe20000201000 */
[----:B------:R-:W-:Y:S02]  /*0730*/  FFMA R15, R15, 4, R12 ;  /* 0x408000000f0f7823 */ /* 0x000fe4000000000c */
[----:B------:R-:W1:Y:S01]  /*0740*/  LDS.U8 R12, [R0+0xa] ;  /* 0x00000a00000c7984 */ /* 0x000e620000000000 */
[----:B------:R-:W-:Y:S01]  /*0750*/  I2FP.F32.U32 R14, R8 ;  /* 0x00000008000e7245 */ /* 0x000fe20000201000 */
[----:B------:R-:W-:-:S02]  /*0760*/  FFMA R15, R16, 16, R15 ;  /* 0x41800000100f7823 */ /* 0x000fc4000000000f */
[----:B------:R-:W1:Y:S01]  /*0770*/  LDS.U8 R8, [R0+0xb] ;  /* 0x00000b0000087984 */ /* 0x000e620000000000 */
[----:B------:R-:W-:Y:S01]  /*0780*/  I2FP.F32.U32 R17, R7 ;  /* 0x0000000700117245 */ /* 0x000fe20000201000 */
[----:B------:R-:W-:Y:S02]  /*0790*/  FFMA R14, R14, 24, R15 ;  /* 0x41c000000e0e7823 */ /* 0x000fe4000000000f */
[----:B------:R-:W1:Y:S01]  /*07a0*/  LDS.U8 R7, [R0+0xc] ;  /* 0x00000c0000077984 */ /* 0x000e620000000000 */
[----:B0-----:R-:W-:Y:S01]  /*07b0*/  I2FP.F32.U32 R15, R5 ;  /* 0x00000005000f7245 */ /* 0x001fe20000201000 */
[----:B------:R-:W-:Y:S02]  /*07c0*/  FFMA R14, R17, 16, R14 ;  /* 0x41800000110e7823 */ /* 0x000fe4000000000e */
[----:B------:R-:W0:Y:S01]  /*07d0*/  LDS.U8 R5, [R0+0x12] ;  /* 0x0000120000057984 */ /* 0x000e220000000000 */
[----:B------:R-:W-:Y:S01]  /*07e0*/  I2FP.F32.U32 R17, R4 ;  /* 0x0000000400117245 */ /* 0x000fe20000201000 */
[----:B------:R-:W-:-:S02]  /*07f0*/  FFMA R14, R15, 4, R14 ;  /* 0x408000000f0e7823 */ /* 0x000fc4000000000e */
[----:B------:R-:W0:Y:S01]  /*0800*/  LDS.U8 R4, [R0+0x13] ;  /* 0x0000130000047984 */ /* 0x000e220000000000 */
[----:B--2---:R-:W-:Y:S01]  /*0810*/  I2FP.F32.U32 R15, R2 ;  /* 0x00000002000f7245 */ /* 0x004fe20000201000 */
[----:B------:R-:W-:Y:S02]  /*0820*/  FFMA R14, R17, 6, R14 ;  /* 0x40c00000110e7823 */ /* 0x000fe4000000000e */
[----:B------:R-:W2:Y:S01]  /*0830*/  LDS.U8 R2, [R0+0x14] ;  /* 0x0000140000027984 */ /* 0x000ea20000000000 */
[----:B---3--:R-:W-:Y:S01]  /*0840*/  I2FP.F32.U32 R17, R3 ;  /* 0x0000000300117245 */ /* 0x008fe20000201000 */
[----:B------:R-:W-:Y:S02]  /*0850*/  FFMA R14, R15, 24, R14 ;  /* 0x41c000000f0e7823 */ /* 0x000fe4000000000e */
[----:B------:R-:W3:Y:S01]  /*0860*/  LDS.U8 R3, [R0+0x15] ;  /* 0x0000150000037984 */ /* 0x000ee20000000000 */
[----:B----4-:R-:W-:Y:S01]  /*0870*/  I2FP.F32.U32 R15, R6 ;  /* 0x00000006000f7245 */ /* 0x010fe20000201000 */
[----:B------:R-:W-:-:S02]  /*0880*/  FFMA R14, R17, 36, R14 ;  /* 0x42100000110e7823 */ /* 0x000fc4000000000e */
[----:B------:R0:W4:Y:S01]  /*0890*/  LDS.U8 R6, [R0+0x16] ;  /* 0x0000160000067984 */ /* 0x0001220000000000 */
[----:B-----5:R-:W-:Y:S01]  /*08a0*/  I2FP.F32.U32 R9, R9 ;  /* 0x0000000900097245 */ /* 0x020fe20000201000 */
[----:B------:R-:W-:Y:S01]  /*08b0*/  FFMA R14, R15, 24, R14 ;  /* 0x41c000000f0e7823 */ /* 0x000fe2000000000e */
[----:B-1----:R-:W-:-:S03]  /*08c0*/  I2FP.F32.U32 R10, R10 ;  /* 0x0000000a000a7245 */ /* 0x002fc60000201000 */
[----:B------:R-:W-:Y:S01]  /*08d0*/  FFMA R9, R9, 6, R14 ;  /* 0x40c0000009097823 */ /* 0x000fe2000000000e */
[----:B------:R-:W-:-:S03]  /*08e0*/  I2FP.F32.U32 R14, R11 ;  /* 0x0000000b000e7245 */ /* 0x000fc60000201000 */
[----:B------:R-:W-:Y:S01]  /*08f0*/  FFMA R9, R10, 4, R9 ;  /* 0x408000000a097823 */ /* 0x000fe20000000009 */
[----:B------:R-:W-:-:S03]  /*0900*/  I2FP.F32.U32 R12, R12 ;  /* 0x0000000c000c7245 */ /* 0x000fc60000201000 */
[----:B------:R-:W-:Y:S01]  /*0910*/  FFMA R9, R14, 16, R9 ;  /* 0x418000000e097823 */ /* 0x000fe20000000009 */
[----:B------:R-:W-:-:S03]  /*0920*/  I2FP.F32.U32 R8, R8 ;  /* 0x0000000800087245 */ /* 0x000fc60000201000 */
[----:B------:R-:W-:Y:S01]  /*0930*/  FFMA R9, R12, 24, R9 ;  /* 0x41c000000c097823 */ /* 0x000fe20000000009 */
[----:B------:R-:W-:-:S03]  /*0940*/  I2FP.F32.U32 R7, R7 ;  /* 0x0000000700077245 */ /* 0x000fc60000201000 */
[----:B------:R-:W-:Y:S01]  /*0950*/  FFMA R8, R8, 16, R9 ;  /* 0x4180000008087823 */ /* 0x000fe20000000009 */
[----:B0-----:R-:W-:-:S03]  /*0960*/  I2FP.F32.U32 R0, R5 ;  /* 0x0000000500007245 */ /* 0x001fc60000201000 */
[----:B------:R-:W-:Y:S01]  /*0970*/  FFMA R7, R7, 4, R8 ;  /* 0x4080000007077823 */ /* 0x000fe20000000008 */
[----:B------:R-:W-:-:S03]  /*0980*/  I2FP.F32.U32 R5, R4 ;  /* 0x0000000400057245 */ /* 0x000fc60000201000 */
[----:B------:R-:W-:Y:S01]  /*0990*/  FADD R0, R7, R0 ;  /* 0x0000000007007221 */ /* 0x000fe20000000000 */
[----:B--2---:R-:W-:-:S03]  /*09a0*/  I2FP.F32.U32 R7, R2 ;  /* 0x0000000200077245 */ /* 0x004fc60000201000 */
[----:B------:R-:W-:Y:S01]  /*09b0*/  FFMA R0, R5, 4, R0 ;  /* 0x4080000005007823 */ /* 0x000fe20000000000 */
[----:B---3--:R-:W-:-:S03]  /*09c0*/  I2FP.F32.U32 R3, R3 ;  /* 0x0000000300037245 */ /* 0x008fc60000201000 */
[----:B------:R-:W-:Y:S01]  /*09d0*/  FFMA R0, R7, 6, R0 ;  /* 0x40c0000007007823 */ /* 0x000fe20000000000 */
[----:B----4-:R-:W-:-:S03]  /*09e0*/  I2FP.F32.U32 R5, R6 ;  /* 0x0000000600057245 */ /* 0x010fc60000201000 */
[----:B------:R-:W-:-:S04]  /*09f0*/  FFMA R0, R3, 4, R0 ;  /* 0x4080000003007823 */ /* 0x000fc80000000000 */
[----:B------:R-:W-:-:S04]  /*0a00*/  FADD R0, R0, R5 ;  /* 0x0000000500007221 */ /* 0x000fc80000000000 */
[----:B------:R-:W-:-:S05]  /*0a10*/  FMUL R0, R0, 0.015625 ;  /* 0x3c80000000007820 */ /* 0x000fca0000400000 */
[C---:B------:R-:W-:Y:S02]  /*0a20*/  FSETP.GT.AND P0, PT, R0.reuse, 255, PT ;  /* 0x437f00000000780b */ /* 0x040fe40003f04000 */
[C---:B------:R-:W-:Y:S02]  /*0a30*/  FSETP.GEU.AND P1, PT, R0.reuse, RZ, PT ;  /* 0x000000ff0000720b */ /* 0x040fe40003f2e000 */
[----:B------:R-:W-:-:S09]  /*0a40*/  FMNMX.NAN R0, R0, 255, PT ;  /* 0x437f000000007809 */ /* 0x000fd20003820000 */
[----:B------:R-:W-:Y:S02]  /*0a50*/  @!P0 FSEL R0, R0, RZ, P1 ;  /* 0x000000ff00008208 */ /* 0x000fe40000800000 */
[C---:B------:R-:W-:Y:S02]  /*0a60*/  IADD3 R2, P0, PT, R13.reuse, UR4, RZ ;  /* 0x000000040d027c10 */ /* 0x040fe4000ff1e0ff */
[----:B------:R-:W0:Y:S02]  /*0a70*/  F2I.U32.TRUNC.NTZ R5, R0 ;  /* 0x0000000000057305 */ /* 0x000e24000020f000 */
[----:B------:R-:W-:-:S05]  /*0a80*/  LEA.HI.X.SX32 R3, R13, UR5, 0x1, P0 ;  /* 0x000000050d037c11 */ /* 0x000fca00080f0eff */
[----:B0-----:R-:W-:Y:S01]  /*0a90*/  STG.E.U8 desc[UR6][R2.64], R5 ;  /* 0x0000000502007986 */ /* 0x001fe2000c101106 */
[----:B------:R-:W-:Y:S05]  /*0aa0*/  EXIT ;  /* 0x000000000000794d */ /* 0x000fea0003800000 */
.L_x_3:
[----:B------:R-:W-:-:S00]  /*0ab0*/  BRA `(.L_x_3) ;  /* 0xfffffffc00fc7947 */ /* 0x000fc0000383ffff */
[----:B------:R-:W-:-:S00]  /*0ac0*/  NOP ;  /* 0x0000000000007918 */ /* 0x000fc00000000000 */
        /* <DEDUP_REMOVED lines=11> */
.L_x_8:


//--------------------- .text._Z7PyrDownPhS_ii    --------------------------
	.section	.text._Z7PyrDownPhS_ii,"ax",@progbits
	.align	128
        .global         _Z7PyrDownPhS_ii
        .type           _Z7PyrDownPhS_ii,@function
        .size           _Z7PyrDownPhS_ii,(.L_x_9 - _Z7PyrDownPhS_ii)
        .other          _Z7PyrDownPhS_ii,@"STO_CUDA_ENTRY STV_DEFAULT"
_Z7PyrDownPhS_ii:
.text._Z7PyrDownPhS_ii:
        /* <DEDUP_REMOVED lines=36> */
.L_x_4:
        /* <DEDUP_REMOVED lines=15> */
.L_x_5:
        /* <DEDUP_REMOVED lines=15> */
.L_x_6:
[----:B------:R-:W0:Y:S02]  /*0420*/  LDCU.64 UR4, c[0x0][0x380] ;  /* 0x00007000ff0477ac */ /* 0x000e240008000a00 */
[----:B0-----:R-:W-:-:S04]  /*0430*/  IADD3 R2, P0, PT, R4, UR4, RZ ;  /* 0x0000000404027c10 */ /* 0x001fc8000ff1e0ff */
[----:B------:R-:W-:-:S05]  /*0440*/  LEA.HI.X.SX32 R3, R4, UR5, 0x1, P0 ;  /* 0x0000000504037c11 */ /* 0x000fca00080f0eff */
[----:B-1----:R-:W2:Y:S01]  /*0450*/  LDG.E.U8 R2, desc[UR6][R2.64] ;  /* 0x0000000602027981 */ /* 0x002ea2000c1e1100 */
[----:B------:R-:W-:Y:S01]  /*0460*/  MOV R5, 0x400 ;  /* 0x0000040000057802 */ /* 0x000fe20000000f00 */
[----:B------:R-:W-:Y:S05]  /*0470*/  WARPSYNC.ALL ;  /* 0x0000000000007948 */ /* 0x000fea0003800000 */
[----:B------:R-:W0:Y:S01]  /*0480*/  S2R R10, SR_CgaCtaId ;  /* 0x00000000000a7919 */ /* 0x000e220000008800 */
[----:B------:R-:W-:-:S04]  /*0490*/  LOP3.LUT R4, R7, 0x1, R8, 0xc8, !PT ;  /* 0x0000000107047812 */ /* 0x000fc800078ec808 */
[----:B------:R-:W-:Y:S02]  /*04a0*/  ISETP.NE.U32.AND P0, PT, R4, 0x1, PT ;  /* 0x000000010400780c */ /* 0x000fe40003f05070 */
[----:B0-----:R-:W-:-:S05]  /*04b0*/  LEA R5, R10, R5, 0x18 ;  /* 0x000000050a057211 */ /* 0x001fca00078ec0ff */
[----:B------:R-:W-:-:S05]  /*04c0*/  IMAD.IADD R9, R6, 0x1, R5 ;  /* 0x0000000106097824 */ /* 0x000fca00078e0205 */
[----:B--2---:R0:W-:Y:S01]  /*04d0*/  STS.U8 [R9], R2 ;  /* 0x0000000209007388 */ /* 0x0041e20000000000 */
[----:B------:R-:W-:Y:S06]  /*04e0*/  BAR.SYNC.DEFER_BLOCKING 0x0 ;  /* 0x0000000000007b1d */ /* 0x000fec0000010000 */
[----:B------:R-:W-:Y:S05]  /*04f0*/  @!P0 EXIT ;  /* 0x000000000000894d */ /* 0x000fea0003800000 */
[C---:B------:R-:W-:Y:S02]  /*0500*/  LOP3.LUT P0, RZ, R7.reuse, 0x3f8, R8, 0xc8, !PT ;  /* 0x000003f807ff7812 */ /* 0x040fe4000780c808 */
[----:B0-----:R-:W-:-:S04]  /*0510*/  VIMNMX.U32 R2, PT, PT, R7, R8, PT ;  /* 0x0000000807027248 */ /* 0x001fc80003fe0000 */
[----:B------:R-:W-:-:S13]  /*0520*/  ISETP.LT.U32.OR P0, PT, R2, 0x2, P0 ;  /* 0x000000020200780c */ /* 0x000fda0000701470 */
[----:B------:R-:W-:Y:S05]  /*0530*/  @P0 EXIT ;  /* 0x000000000000094d */ /* 0x000fea0003800000 */
[----:B------:R-:W-:Y:S01]  /*0540*/  IMAD R2, R8, 0xa, R7 ;  /* 0x0000000a08027824 */ /* 0x000fe200078e0207 */
[----:B------:R-:W0:Y:S03]  /*0550*/  LDCU.64 UR4, c[0x0][0x388] ;  /* 0x00007100ff0477ac */ /* 0x000e260008000a00 */
[----:B------:R-:W-:-:S05]  /*0560*/  IMAD.IADD R2, R5, 0x1, R2 ;  /* 0x0000000105027824 */ /* 0x000fca00078e0202 */
[----:B------:R-:W1:Y:S04]  /*0570*/  LDS.U8 R4, [R2+-0x16] ;  /* 0xffffea0002047984 */ /* 0x000e680000000000 */
[----:B------:R-:W2:Y:S04]  /*0580*/  LDS.U8 R10, [R2+-0x15] ;  /* 0xffffeb00020a7984 */ /* 0x000ea80000000000 */
[----:B------:R-:W3:Y:S04]  /*0590*/  LDS.U8 R11, [R2+-0x14] ;  /* 0xffffec00020b7984 */ /* 0x000ee80000000000 */
[----:B------:R-:W4:Y:S04]  /*05a0*/  LDS.U8 R12, [R2+-0x13] ;  /* 0xffffed00020c7984 */ /* 0x000f280000000000 */
[----:B------:R-:W5:Y:S04]  /*05b0*/  LDS.U8 R13, [R2+-0x12] ;  /* 0xffffee00020d7984 */ /* 0x000f680000000000 */
[----:B------:R-:W0:Y:S04]  /*05c0*/  LDS.U8 R14, [R2+-0xc] ;  /* 0xfffff400020e7984 */ /* 0x000e280000000000 */
[----:B------:R-:W0:Y:S04]  /*05d0*/  LDS.U8 R15, [R2+-0xb] ;  /* 0xfffff500020f7984 */ /* 0x000e280000000000 */
[----:B------:R-:W0:Y:S04]  /*05e0*/  LDS.U8 R9, [R2+-0xa] ;  /* 0xfffff60002097984 */ /* 0x000e280000000000 */
[----:B------:R-:W0:Y:S04]  /*05f0*/  LDS.U8 R8, [R2+-0x9] ;  /* 0xfffff70002087984 */ /* 0x000e280000000000 */
[----:B------:R-:W0:Y:S04]  /*0600*/  LDS.U8 R6, [R2+-0x8] ;  /* 0xfffff80002067984 */ /* 0x000e280000000000 */
[----:B------:R-:W0:Y:S01]  /*0610*/  LDS.U8 R5, [R2+-0x2] ;  /* 0xfffffe0002057984 */ /* 0x000e220000000000 */
[----:B-1----:R-:W-:-:S03]  /*0620*/  I2FP.F32.U32 R7, R4 ;  /* 0x0000000400077245 */ /* 0x002fc60000201000 */
[----:B------:R-:W1:Y:S01]  /*0630*/  LDS.U8 R3, [R2+-0x1] ;  /* 0xffffff0002037984 */ /* 0x000e620000000000 */
[----:B--2---:R-:W-:-:S03]  /*0640*/  I2FP.F32.U32 R10, R10 ;  /* 0x0000000a000a7245 */ /* 0x004fc60000201000 */
[----:B------:R-:W2:Y:S01]  /*0650*/  LDS.U8 R4, [R2] ;  /* 0x0000000002047984 */ /* 0x000ea20000000000 */
[----:B---3--:R-:W-:Y:S01]  /*0660*/  I2FP.F32.U32 R11, R11 ;  /* 0x0000000b000b7245 */ /* 0x008fe20000201000 */
[----:B------:R-:W-:Y:S02]  /*0670*/  FFMA R10, R10, 4, R7 ;  /* 0x408000000a0a7823 */ /* 0x000fe40000000007 */
[----:B------:R-:W3:Y:S01]  /*0680*/  LDS.U8 R7, [R2+0x1] ;  /* 0x0000010002077984 */ /* 0x000ee20000000000 */
[----:B----4-:R-:W-:Y:S01]  /*0690*/  I2FP.F32.U32 R12, R12 ;  /* 0x0000000c000c7245 */ /* 0x010fe20000201000 */
[----:B------:R-:W-:Y:S02]  /*06a0*/  FFMA R11, R11, 6, R10 ;  /* 0x40c000000b0b7823 */ /* 0x000fe4000000000a */
[----:B------:R-:W4:Y:S01]  /*06b0*/  LDS.U8 R10, [R2+0x2] ;  /* 0x00000200020a7984 */ /* 0x000f220000000000 */
[----:B-----5:R-:W-:Y:S01]  /*06c0*/  I2FP.F32.U32 R13, R13 ;  /* 0x0000000d000d7245 */ /* 0x020fe20000201000 */
[----:B------:R-:W-:-:S02]  /*06d0*/  FFMA R12, R12, 4, R11 ;  /* 0x408000000c0c7823 */ /* 0x000fc4000000000b */
[----:B------:R-:W5:Y:S01]  /*06e0*/  LDS.U8 R11, [R2+0x8] ;  /* 0x00000800020b7984 */ /* 0x000f620000000000 */
[----:B0-----:R-:W-:Y:S01]  /*06f0*/  I2FP.F32.U32 R14, R14 ;  /* 0x0000000e000e7245 */ /* 0x001fe20000201000 */
[----:B------:R-:W-:Y:S02]  /*0700*/  FADD R13, R12, R13 ;  /* 0x0000000d0c0d7221 */ /* 0x000fe40000000000 */
[----:B------:R-:W0:Y:S01]  /*0710*/  LDS.U8 R12, [R2+0x9] ;  /* 0x00000900020c7984 */ /* 0x000e220000000000 */
[----:B------:R-:W-:Y:S01]  /*0720*/  I2FP.F32.U32 R15, R15 ;  /* 0x0000000f000f7245 */ /* 0x000fe20000201000 */
[----:B------:R-:W-:Y:S02]  /*0730*/  FFMA R14, R14, 4, R13 ;  /* 0x408000000e0e7823 */ /* 0x000fe4000000000d */
[----:B------:R-:W0:Y:S01]  /*0740*/  LDS.U8 R13, [R2+0xa] ;  /* 0x00000a00020d7984 */ /* 0x000e220000000000 */
[----:B------:R-:W-:Y:S01]  /*0750*/  I2FP.F32.U32 R17, R9 ;  /* 0x0000000900117245 */ /* 0x000fe20000201000 */
[----:B------:R-:W-:-:S02]  /*0760*/  FFMA R14, R15, 16, R14 ;  /* 0x418000000f0e7823 */ /* 0x000fc4000000000e */
[----:B------:R-:W0:Y:S01]  /*0770*/  LDS.U8 R9, [R2+0xb] ;  /* 0x00000b0002097984 */ /* 0x000e220000000000 */
[----:B------:R-:W-:Y:S01]  /*0780*/  I2FP.F32.U32 R15, R8 ;  /* 0x00000008000f7245 */ /* 0x000fe20000201000 */
[----:B------:R-:W-:Y:S02]  /*0790*/  FFMA R14, R17, 24, R14 ;  /* 0x41c00000110e7823 */ /* 0x000fe4000000000e */
[----:B------:R-:W0:Y:S01]  /*07a0*/  LDS.U8 R8, [R2+0xc] ;  /* 0x00000c0002087984 */ /* 0x000e220000000000 */
[----:B------:R-:W-:Y:S01]  /*07b0*/  I2FP.F32.U32 R17, R6 ;  /* 0x0000000600117245 */ /* 0x000fe20000201000 */
[----:B------:R-:W-:Y:S02]  /*07c0*/  FFMA R14, R15, 16, R14 ;  /* 0x418000000f0e7823 */ /* 0x000fe4000000000e */
[----:B------:R-:W0:Y:S01]  /*07d0*/  LDS.U8 R6, [R2+0x12] ;  /* 0x0000120002067984 */ /* 0x000e220000000000 */
[----:B------:R-:W-:Y:S01]  /*07e0*/  I2FP.F32.U32 R15, R5 ;  /* 0x00000005000f7245 */ /* 0x000fe20000201000 */
[----:B------:R-:W-:-:S02]  /*07f0*/  FFMA R14, R17, 4, R14 ;  /* 0x40800000110e7823 */ /* 0x000fc4000000000e */
[----:B------:R-:W0:Y:S01]  /*0800*/  LDS.U8 R5, [R2+0x13] ;  /* 0x0000130002057984 */ /* 0x000e220000000000 */
[----:B-1----:R-:W-:Y:S01]  /*0810*/  I2FP.F32.U32 R17, R3 ;  /* 0x0000000300117245 */ /* 0x002fe20000201000 */
[----:B------:R-:W-:Y:S02]  /*0820*/  FFMA R14, R15, 6, R14 ;  /* 0x40c000000f0e7823 */ /* 0x000fe4000000000e */
[----:B------:R-:W1:Y:S01]  /*0830*/  LDS.U8 R3, [R2+0x14] ;  /* 0x0000140002037984 */ /* 0x000e620000000000 */
[----:B--2---:R-:W-:Y:S01]  /*0840*/  I2FP.F32.U32 R15, R4 ;  /* 0x00000004000f7245 */ /* 0x004fe20000201000 */
[----:B------:R-:W-:Y:S02]  /*0850*/  FFMA R14, R17, 24, R14 ;  /* 0x41c00000110e7823 */ /* 0x000fe4000000000e */
[----:B------:R-:W2:Y:S01]  /*0860*/  LDS.U8 R4, [R2+0x15] ;  /* 0x0000150002047984 */ /* 0x000ea20000000000 */
[----:B---3--:R-:W-:Y:S01]  /*0870*/  I2FP.F32.U32 R17, R7 ;  /* 0x0000000700117245 */ /* 0x008fe20000201000 */
[----:B------:R-:W-:-:S02]  /*0880*/  FFMA R14, R15, 36, R14 ;  /* 0x421000000f0e7823 */ /* 0x000fc4000000000e */
[----:B------:R1:W3:Y:S01]  /*0890*/  LDS.U8 R7, [R2+0x16] ;  /* 0x0000160002077984 */ /* 0x0002e20000000000 */
[----:B----4-:R-:W-:Y:S01]  /*08a0*/  I2FP.F32.U32 R15, R10 ;  /* 0x0000000a000f7245 */ /* 0x010fe20000201000 */
[----:B------:R-:W-:Y:S01]  /*08b0*/  FFMA R14, R17, 24, R14 ;  /* 0x41c00000110e7823 */ /* 0x000fe2000000000e */
[----:B-----5:R-:W-:-:S03]  /*08c0*/  I2FP.F32.U32 R11, R11 ;  /* 0x0000000b000b7245 */ /* 0x020fc60000201000 */
[----:B------:R-:W-:Y:S01]  /*08d0*/  FFMA R14, R15, 6, R14 ;  /* 0x40c000000f0e7823 */ /* 0x000fe2000000000e */
[----:B0-----:R-:W-:-:S03]  /*08e0*/  I2FP.F32.U32 R12, R12 ;  /* 0x0000000c000c7245 */ /* 0x001fc60000201000 */
        /* <DEDUP_REMOVED lines=10> */
[----:B------:R-:W-:Y:S01]  /*0990*/  FADD R8, R8, R11 ;  /* 0x0000000b08087221 */ /* 0x000fe20000000000 */
[----:B-1----:R-:W-:-:S03]  /*09a0*/  I2FP.F32.U32 R2, R3 ;  /* 0x0000000300027245 */ /* 0x002fc60000201000 */
[----:B------:R-:W-:Y:S01]  /*09b0*/  FFMA R5, R5, 4, R8 ;  /* 0x4080000005057823 */ /* 0x000fe20000000008 */
[----:B--2---:R-:W-:-:S03]  /*09c0*/  I2FP.F32.U32 R3, R4 ;  /* 0x0000000400037245 */ /* 0x004fc60000201000 */
[----:B------:R-:W-:Y:S01]  /*09d0*/  FFMA R2, R2, 6, R5 ;  /* 0x40c0000002027823 */ /* 0x000fe20000000005 */
[----:B---3--:R-:W-:-:S03]  /*09e0*/  I2FP.F32.U32 R7, R7 ;  /* 0x0000000700077245 */ /* 0x008fc60000201000 */
[----:B------:R-:W-:-:S04]  /*09f0*/  FFMA R2, R3, 4, R2 ;  /* 0x4080000003027823 */ /* 0x000fc80000000002 */
[----:B------:R-:W-:-:S04]  /*0a00*/  FADD R2, R2, R7 ;  /* 0x0000000702027221 */ /* 0x000fc80000000000 */
[----:B------:R-:W-:-:S05]  /*0a10*/  FMUL R2, R2, 0.00390625 ;  /* 0x3b80000002027820 */ /* 0x000fca0000400000 */
        /* <DEDUP_REMOVED lines=9> */
.L_x_7:
        /* <DEDUP_REMOVED lines=13> */
.L_x_9:


//--------------------- .nv.shared._Z5PyrUpPhS_ii --------------------------
	.section	.nv.shared._Z5PyrUpPhS_ii,"aw",@nobits
	.sectionflags	@""
.nv.shared._Z5PyrUpPhS_ii:
	.zero		1124


//--------------------- .nv.shared.reserved.0     --------------------------
	.section	.nv.shared.reserved.0,"aw",@nobits
	.weak		__nv_reservedSMEM_offset_0_alias
	.size		__nv_reservedSMEM_offset_0_alias, 0, 64
	.other		__nv_reservedSMEM_offset_0_alias,@"STO_CUDA_RESERVED_SHARED STV_DEFAULT"
__nv_reservedSMEM_offset_0_alias:
	.zero		0
	.zero		64


//--------------------- .nv.shared._Z7PyrDownPhS_ii --------------------------
	.section	.nv.shared._Z7PyrDownPhS_ii,"aw",@nobits
	.sectionflags	@""
.nv.shared._Z7PyrDownPhS_ii:
	.zero		1124


//--------------------- .nv.constant0._Z5PyrUpPhS_ii --------------------------
	.section	.nv.constant0._Z5PyrUpPhS_ii,"a",@progbits
	.sectionflags	@""
	.align	4
.nv.constant0._Z5PyrUpPhS_ii:
	.zero		920


//--------------------- .nv.constant0._Z7PyrDownPhS_ii --------------------------
	.section	.nv.constant0._Z7PyrDownPhS_ii,"a",@progbits
	.sectionflags	@""
	.align	4
.nv.constant0._Z7PyrDownPhS_ii:
	.zero		920


//--------------------- SYMBOLS --------------------------

	.type		.nv.reservedSmem.offset0,@object
	.size		.nv.reservedSmem.offset0,0x4
	.type		.nv.reservedSmem.cap,@object
	.size		.nv.reservedSmem.cap,0x4
